	.headerflags	@"EF_CUDA_TEXMODE_UNIFIED EF_CUDA_64BIT_ADDRESS EF_CUDA_ACCELERATORS EF_CUDA_SM90 EF_CUDA_VIRTUAL_SM(EF_CUDA_SM90)"
	.elftype	@"ET_EXEC"


//--------------------- .nv.info                  --------------------------
	.section	.nv.info,"",@"SHT_CUDA_INFO"
	.align	4


	//----- nvinfo : EIATTR_REGCOUNT
	.align		4
        /*0000*/ 	.byte	0x04, 0x2f
        /*0002*/ 	.short	(.L_1 - .L_0)
	.align		4
.L_0:
        /*0004*/ 	.word	index@(triton_poi_fused_convolution_leaky_relu_pixel_shuffle_10)
        /*0008*/ 	.word	0x0000001f


	//----- nvinfo : EIATTR_MIN_STACK_SIZE
	.align		4
.L_1:
        /*000c*/ 	.byte	0x04, 0x12
        /*000e*/ 	.short	(.L_3 - .L_2)
	.align		4
.L_2:
        /*0010*/ 	.word	index@(triton_poi_fused_convolution_leaky_relu_pixel_shuffle_10)
        /*0014*/ 	.word	0x00000000


	//----- nvinfo : EIATTR_FRAME_SIZE
	.align		4
.L_3:
        /*0018*/ 	.byte	0x04, 0x11
        /*001a*/ 	.short	(.L_5 - .L_4)
	.align		4
.L_4:
        /*001c*/ 	.word	index@(triton_poi_fused_convolution_leaky_relu_pixel_shuffle_10)
        /*0020*/ 	.word	0x00000000


	//----- nvinfo : EIATTR_MIN_STACK_SIZE
	.align		4
.L_5:
        /*0024*/ 	.byte	0x04, 0x12
        /*0026*/ 	.short	(.L_7 - .L_6)
	.align		4
.L_6:
        /*0028*/ 	.word	index@(triton_poi_fused_convolution_leaky_relu_pixel_shuffle_10)
        /*002c*/ 	.word	0x00000000
.L_7:


//--------------------- .nv.info.triton_poi_fused_convolution_leaky_relu_pixel_shuffle_10 --------------------------
	.section	.nv.info.triton_poi_fused_convolution_leaky_relu_pixel_shuffle_10,"",@"SHT_CUDA_INFO"
	.sectionflags	@""
	.align	4


	//----- nvinfo : EIATTR_CUDA_API_VERSION
	.align		4
        /*0000*/ 	.byte	0x04, 0x37
        /*0002*/ 	.short	(.L_9 - .L_8)
.L_8:
        /*0004*/ 	.word	0x0000007c


	//----- nvinfo : EIATTR_KPARAM_INFO
	.align		4
.L_9:
        /*0008*/ 	.byte	0x04, 0x17
        /*000a*/ 	.short	(.L_11 - .L_10)
.L_10:
        /*000c*/ 	.word	0x00000000
        /*0010*/ 	.short	0x0005
        /*0012*/ 	.short	0x0024
        /*0014*/ 	.byte	0x00, 0xf0, 0x11, 0x00


	//----- nvinfo : EIATTR_KPARAM_INFO
	.align		4
.L_11:
        /*0018*/ 	.byte	0x04, 0x17
        /*001a*/ 	.short	(.L_13 - .L_12)
.L_12:
        /*001c*/ 	.word	0x00000000
        /*0020*/ 	.short	0x0004
        /*0022*/ 	.short	0x0020
        /*0024*/ 	.byte	0x00, 0xf0, 0x11, 0x00


	//----- nvinfo : EIATTR_KPARAM_INFO
	.align		4
.L_13:
        /*0028*/ 	.byte	0x04, 0x17
        /*002a*/ 	.short	(.L_15 - .L_14)
.L_14:
        /*002c*/ 	.word	0x00000000
        /*0030*/ 	.short	0x0003
        /*0032*/ 	.short	0x0018
        /*0034*/ 	.byte	0x00, 0xf4, 0x21, 0x00


	//----- nvinfo : EIATTR_KPARAM_INFO
	.align		4
.L_15:
        /*0038*/ 	.byte	0x04, 0x17
        /*003a*/ 	.short	(.L_17 - .L_16)
.L_16:
        /*003c*/ 	.word	0x00000000
        /*0040*/ 	.short	0x0002
        /*0042*/ 	.short	0x0010
        /*0044*/ 	.byte	0x00, 0xf4, 0x21, 0x00


	//----- nvinfo : EIATTR_KPARAM_INFO
	.align		4
.L_17:
        /*0048*/ 	.byte	0x04, 0x17
        /*004a*/ 	.short	(.L_19 - .L_18)
.L_18:
        /*004c*/ 	.word	0x00000000
        /*0050*/ 	.short	0x0001
        /*0052*/ 	.short	0x0008
        /*0054*/ 	.byte	0x00, 0xf4, 0x21, 0x00


	//----- nvinfo : EIATTR_KPARAM_INFO
	.align		4
.L_19:
        /*0058*/ 	.byte	0x04, 0x17
        /*005a*/ 	.short	(.L_21 - .L_20)
.L_20:
        /*005c*/ 	.word	0x00000000
        /*0060*/ 	.short	0x0000
        /*0062*/ 	.short	0x0000
        /*0064*/ 	.byte	0x00, 0xf4, 0x21, 0x00


	//----- nvinfo : EIATTR_SPARSE_MMA_MASK
	.align		4
.L_21:
        /*0068*/ 	.byte	0x03, 0x50
        /*006a*/ 	.short	0x0000


	//----- nvinfo : EIATTR_MAXREG_COUNT
	.align		4
        /*006c*/ 	.byte	0x03, 0x1b
        /*006e*/ 	.short	0x00ff


	//----- nvinfo : EIATTR_EXIT_INSTR_OFFSETS
	.align		4
        /*0070*/ 	.byte	0x04, 0x1c
        /*0072*/ 	.short	(.L_23 - .L_22)


	//   ....[0]....
.L_22:
        /*0074*/ 	.word	0x00000880


	//   ....[1]....
        /*0078*/ 	.word	0x00000960


	//----- nvinfo : EIATTR_REQNTID
	.align		4
.L_23:
        /*007c*/ 	.byte	0x04, 0x10
        /*007e*/ 	.short	(.L_25 - .L_24)
.L_24:
        /*0080*/ 	.word	0x00000080
        /*0084*/ 	.word	0x00000001
        /*0088*/ 	.word	0x00000001


	//----- nvinfo : EIATTR_CBANK_PARAM_SIZE
	.align		4
.L_25:
        /*008c*/ 	.byte	0x03, 0x19
        /*008e*/ 	.short	0x0028


	//----- nvinfo : EIATTR_PARAM_CBANK
	.align		4
        /*0090*/ 	.byte	0x04, 0x0a
        /*0092*/ 	.short	(.L_27 - .L_26)
	.align		4
.L_26:
        /*0094*/ 	.word	index@(.nv.constant0.triton_poi_fused_convolution_leaky_relu_pixel_shuffle_10)
        /*0098*/ 	.short	0x0210
        /*009a*/ 	.short	0x0028


	//----- nvinfo : EIATTR_SW_WAR
	.align		4
.L_27:
        /*009c*/ 	.byte	0x04, 0x36
        /*009e*/ 	.short	(.L_29 - .L_28)
.L_28:
        /*00a0*/ 	.word	0x00000008
.L_29:


//--------------------- .nv.callgraph             --------------------------
	.section	.nv.callgraph,"",@"SHT_CUDA_CALLGRAPH"
	.align	4
	.sectionentsize	8
	.align		4
        /*0000*/ 	.word	0x00000000
	.align		4
        /*0004*/ 	.word	0xffffffff
	.align		4
        /*0008*/ 	.word	0x00000000
	.align		4
        /*000c*/ 	.word	0xfffffffe
	.align		4
        /*0010*/ 	.word	0x00000000
	.align		4
        /*0014*/ 	.word	0xfffffffd
	.align		4
        /*0018*/ 	.word	0x00000000
	.align		4
        /*001c*/ 	.word	0xfffffffc


//--------------------- .text.triton_poi_fused_convolution_leaky_relu_pixel_shuffle_10 --------------------------
	.section	.text.triton_poi_fused_convolution_leaky_relu_pixel_shuffle_10,"ax",@progbits
	.sectionflags	@"SHF_BARRIERS=1"
	.align	128
        .global         triton_poi_fused_convolution_leaky_relu_pixel_shuffle_10
        .type           triton_poi_fused_convolution_leaky_relu_pixel_shuffle_10,@function
        .size           triton_poi_fused_convolution_leaky_relu_pixel_shuffle_10,(.L_x_1 - triton_poi_fused_convolution_leaky_relu_pixel_shuffle_10)
        .other          triton_poi_fused_convolution_leaky_relu_pixel_shuffle_10,@"STO_CUDA_ENTRY STV_DEFAULT"
triton_poi_fused_convolution_leaky_relu_pixel_shuffle_10:
.text.triton_poi_fused_convolution_leaky_relu_pixel_shuffle_10:
[----:B------:R-:W0:Y:S01]  /*0000*/  LDC R1, c[0x0][0x28] ;  /* 0x00000a00ff017b82 */ /* 0x000e220000000800 */
[----:B------:R-:W1:Y:S07]  /*0010*/  S2R R6, SR_CTAID.Y ;  /* 0x0000000000067919 */ /* 0x000e6e0000002600 */
[----:B------:R-:W2:Y:S01]  /*0020*/  LDC.64 R14, c[0x0][0x210] ;  /* 0x00008400ff0e7b82 */ /* 0x000ea20000000a00 */
[----:B------:R-:W-:Y:S01]  /*0030*/  IMAD.MOV.U32 R23, RZ, RZ, RZ ;  /* 0x000000ffff177224 */ /* 0x000fe200078e00ff */
[----:B------:R-:W-:Y:S01]  /*0040*/  ULDC.64 UR6, c[0x0][0x208] ;  /* 0x0000820000067ab9 */ /* 0x000fe20000000a00 */
[----:B------:R-:W3:Y:S01]  /*0050*/  S2R R5, SR_TID.X ;  /* 0x0000000000057919 */ /* 0x000ee20000002100 */
[----:B------:R-:W-:-:S02]  /*0060*/  IMAD.MOV.U32 R17, RZ, RZ, RZ ;  /* 0x000000ffff117224 */ /* 0x000fc400078e00ff */
[----:B------:R-:W-:Y:S01]  /*0070*/  IMAD.MOV.U32 R21, RZ, RZ, RZ ;  /* 0x000000ffff157224 */ /* 0x000fe200078e00ff */
[----:B------:R-:W4:Y:S01]  /*0080*/  S2R R4, SR_CTAID.X ;  /* 0x0000000000047919 */ /* 0x000f220000002500 */
[----:B------:R-:W-:Y:S01]  /*0090*/  IMAD.MOV.U32 R19, RZ, RZ, RZ ;  /* 0x000000ffff137224 */ /* 0x000fe200078e00ff */
[----:B------:R-:W5:Y:S01]  /*00a0*/  S2UR UR5, SR_CgaCtaId ;  /* 0x00000000000579c3 */ /* 0x000f620000008800 */
[----:B------:R-:W-:Y:S01]  /*00b0*/  UMOV UR4, 0x400 ;  /* 0x0000040000047882 */ /* 0x000fe20000000000 */
[----:B------:R-:W-:-:S06]  /*00c0*/  ULDC.64 UR8, c[0x0][0x220] ;  /* 0x0000880000087ab9 */ /* 0x000fcc0000000a00 */
[----:B------:R-:W5:Y:S01]  /*00d0*/  LDC.64 R24, c[0x0][0x218] ;  /* 0x00008600ff187b82 */ /* 0x000f620000000a00 */
[----:B-1----:R-:W-:Y:S01]  /*00e0*/  IMAD.SHL.U32 R0, R6, 0x200, RZ ;  /* 0x0000020006007824 */ /* 0x002fe200078e00ff */
[----:B---3--:R-:W-:-:S04]  /*00f0*/  LOP3.LUT R3, R5, 0x7f, RZ, 0xc0, !PT ;  /* 0x0000007f05037812 */ /* 0x008fc800078ec0ff */
[----:B------:R-:W-:Y:S02]  /*0100*/  LOP3.LUT R7, R0, 0x7f, R5, 0xf8, !PT ;  /* 0x0000007f00077812 */ /* 0x000fe400078ef805 */
[----:B------:R-:W-:Y:S02]  /*0110*/  LOP3.LUT R9, R0, 0x80, R3, 0xfe, !PT ;  /* 0x0000008000097812 */ /* 0x000fe400078efe03 */
[----:B------:R-:W-:Y:S01]  /*0120*/  LOP3.LUT R11, R0, 0x100, R3, 0xfe, !PT ;  /* 0x00000100000b7812 */ /* 0x000fe200078efe03 */
[--C-:B----4-:R-:W-:Y:S01]  /*0130*/  IMAD R22, R7, 0x40, R4.reuse ;  /* 0x0000004007167824 */ /* 0x110fe200078e0204 */
[----:B------:R-:W-:Y:S01]  /*0140*/  LOP3.LUT R13, R0, 0x180, R3, 0xfe, !PT ;  /* 0x00000180000d7812 */ /* 0x000fe200078efe03 */
[--C-:B------:R-:W-:Y:S01]  /*0150*/  IMAD R20, R9, 0x40, R4.reuse ;  /* 0x0000004009147824 */ /* 0x100fe200078e0204 */
[----:B------:R-:W-:Y:S01]  /*0160*/  ISETP.GE.AND P0, PT, R4, 0x40, PT ;  /* 0x000000400400780c */ /* 0x000fe20003f06270 */
[--C-:B------:R-:W-:Y:S02]  /*0170*/  IMAD R18, R11, 0x40, R4.reuse ;  /* 0x000000400b127824 */ /* 0x100fe400078e0204 */
[----:B------:R-:W-:-:S02]  /*0180*/  IMAD R16, R13, 0x40, R4 ;  /* 0x000000400d107824 */ /* 0x000fc400078e0204 */
[----:B--2---:R-:W-:-:S04]  /*0190*/  IMAD.WIDE R8, R20, 0x4, R14 ;  /* 0x0000000414087825 */ /* 0x004fc800078e020e */
[----:B------:R-:W-:-:S04]  /*01a0*/  IMAD.WIDE R10, R22, 0x4, R14 ;  /* 0x00000004160a7825 */ /* 0x000fc800078e020e */
[--C-:B------:R-:W-:Y:S01]  /*01b0*/  IMAD.WIDE R12, R18, 0x4, R14.reuse ;  /* 0x00000004120c7825 */ /* 0x100fe200078e020e */
[----:B------:R1:W2:Y:S03]  /*01c0*/  @!P0 LDG.E.EL R23, desc[UR6][R8.64] ;  /* 0x0000000608178981 */ /* 0x0002a6000c2e1900 */
[----:B------:R-:W-:Y:S01]  /*01d0*/  IMAD.WIDE R14, R16, 0x4, R14 ;  /* 0x00000004100e7825 */ /* 0x000fe200078e020e */
[----:B------:R-:W3:Y:S04]  /*01e0*/  @!P0 LDG.E.EL R17, desc[UR6][R10.64] ;  /* 0x000000060a118981 */ /* 0x000ee8000c2e1900 */
[----:B------:R-:W4:Y:S04]  /*01f0*/  @!P0 LDG.E.EL R21, desc[UR6][R12.64] ;  /* 0x000000060c158981 */ /* 0x000f28000c2e1900 */
[----:B------:R-:W4:Y:S01]  /*0200*/  @!P0 LDG.E.EL R19, desc[UR6][R14.64] ;  /* 0x000000060e138981 */ /* 0x000f22000c2e1900 */
[----:B-----5:R-:W-:Y:S01]  /*0210*/  UPRMT UR4, UR5, 0x654, UR4 ;  /* 0x0000065405047896 */ /* 0x020fe20008000004 */
[----:B------:R-:W-:Y:S01]  /*0220*/  IMAD.SHL.U32 R26, R5, 0x4, RZ ;  /* 0x00000004051a7824 */ /* 0x000fe200078e00ff */
[----:B------:R-:W-:-:S04]  /*0230*/  SHF.R.S32.HI R2, RZ, 0x16, R6 ;  /* 0x00000016ff027819 */ /* 0x000fc80000011406 */
[----:B------:R-:W-:Y:S02]  /*0240*/  LEA R28, R3, UR4, 0x2 ;  /* 0x00000004031c7c11 */ /* 0x000fe4000f8e10ff */
[----:B------:R-:W-:Y:S02]  /*0250*/  LOP3.LUT R26, R26, 0x1fc, RZ, 0xc0, !PT ;  /* 0x000001fc1a1a7812 */ /* 0x000fe400078ec0ff */
[----:B------:R-:W-:Y:S02]  /*0260*/  SGXT R2, R2, 0x1 ;  /* 0x000000010202781a */ /* 0x000fe40000000200 */
[----:B------:R-:W-:-:S04]  /*0270*/  LOP3.LUT R7, R0, R26, RZ, 0xfc, !PT ;  /* 0x0000001a00077212 */ /* 0x000fc800078efcff */
[----:B-1----:R-:W-:-:S04]  /*0280*/  LEA.HI R8, R2, R7, RZ, 0x8 ;  /* 0x0000000702087211 */ /* 0x002fc800078f40ff */
[----:B------:R-:W-:-:S05]  /*0290*/  LOP3.LUT R8, R8, 0xffffff00, RZ, 0xc0, !PT ;  /* 0xffffff0008087812 */ /* 0x000fca00078ec0ff */
[----:B------:R-:W-:-:S04]  /*02a0*/  IMAD.IADD R9, R7, 0x1, -R8 ;  /* 0x0000000107097824 */ /* 0x000fc800078e0a08 */
[----:B0-----:R-:W-:Y:S01]  /*02b0*/  IMAD.WIDE R8, R9, 0x4, R24 ;  /* 0x0000000409087825 */ /* 0x001fe200078e0218 */
[----:B--2---:R0:W-:Y:S04]  /*02c0*/  STS [R28+0x200], R23 ;  /* 0x000200171c007388 */ /* 0x0041e80000000800 */
[----:B---3--:R-:W-:Y:S04]  /*02d0*/  STS [R28], R17 ;  /* 0x000000111c007388 */ /* 0x008fe80000000800 */
[----:B----4-:R-:W-:Y:S04]  /*02e0*/  STS [R28+0x400], R21 ;  /* 0x000400151c007388 */ /* 0x010fe80000000800 */
[----:B------:R1:W-:Y:S01]  /*02f0*/  STS [R28+0x600], R19 ;  /* 0x000600131c007388 */ /* 0x0003e20000000800 */
[----:B------:R-:W-:Y:S06]  /*0300*/  BAR.SYNC.DEFER_BLOCKING 0x0 ;  /* 0x0000000000007b1d */ /* 0x000fec0000010000 */
[----:B------:R-:W2:Y:S01]  /*0310*/  LDG.E.EL.128 R8, desc[UR6][R8.64] ;  /* 0x0000000608087981 */ /* 0x000ea2000c2e1d00 */
[C---:B------:R-:W-:Y:S01]  /*0320*/  LEA R7, R26.reuse, UR4, 0x2 ;  /* 0x000000041a077c11 */ /* 0x040fe2000f8e10ff */
[----:B------:R-:W3:Y:S04]  /*0330*/  S2R R24, SR_TID.X ;  /* 0x0000000000187919 */ /* 0x000ee80000002100 */
[----:B------:R-:W2:Y:S01]  /*0340*/  LDS.128 R12, [R7] ;  /* 0x00000000070c7984 */ /* 0x000ea20000000c00 */
[----:B------:R-:W1:Y:S01]  /*0350*/  S2R R25, SR_TID.X ;  /* 0x0000000000197919 */ /* 0x000e620000002100 */
[----:B------:R-:W-:Y:S01]  /*0360*/  IMAD R26, R26, -0x2, R7 ;  /* 0xfffffffe1a1a7824 */ /* 0x000fe200078e0207 */
[----:B---3--:R-:W-:-:S04]  /*0370*/  LOP3.LUT R24, R24, 0x7f, RZ, 0xc0, !PT ;  /* 0x0000007f18187812 */ /* 0x008fc800078ec0ff */
[----:B0-----:R-:W-:Y:S02]  /*0380*/  LEA R23, R24, UR4, 0x2 ;  /* 0x0000000418177c11 */ /* 0x001fe4000f8e10ff */
[----:B-1----:R-:W-:-:S03]  /*0390*/  LOP3.LUT R19, R25, 0x7f, RZ, 0xc0, !PT ;  /* 0x0000007f19137812 */ /* 0x002fc600078ec0ff */
[----:B------:R-:W-:Y:S01]  /*03a0*/  IMAD R21, R24, -0x2, R23 ;  /* 0xfffffffe18157824 */ /* 0x000fe200078e0217 */
[----:B------:R-:W-:Y:S01]  /*03b0*/  BAR.SYNC.DEFER_BLOCKING 0x0 ;  /* 0x0000000000007b1d */ /* 0x000fe20000010000 */
[----:B------:R-:W-:-:S04]  /*03c0*/  LOP3.LUT R19, R19, 0x80, RZ, 0xfc, !PT ;  /* 0x0000008013137812 */ /* 0x000fc800078efcff */
[----:B------:R-:W-:Y:S01]  /*03d0*/  LEA R19, R19, UR4, 0x1 ;  /* 0x0000000413137c11 */ /* 0x000fe2000f8e08ff */
[----:B------:R-:W-:-:S05]  /*03e0*/  IMAD.SHL.U32 R5, R5, 0x2, RZ ;  /* 0x0000000205057824 */ /* 0x000fca00078e00ff */
[----:B------:R-:W-:Y:S02]  /*03f0*/  LOP3.LUT R5, R5, 0xfe, RZ, 0xc0, !PT ;  /* 0x000000fe05057812 */ /* 0x000fe400078ec0ff */
[----:B------:R-:W-:-:S04]  /*0400*/  SHF.R.U32.HI R6, RZ, 0x16, R6 ;  /* 0x00000016ff067819 */ /* 0x000fc80000011606 */
[----:B------:R-:W-:Y:S02]  /*0410*/  SGXT.U32 R6, R6, 0x1 ;  /* 0x000000010606781a */ /* 0x000fe40000000000 */
[----:B--2---:R-:W-:Y:S02]  /*0420*/  FSETP.GT.AND P4, PT, R12, -R8, PT ;  /* 0x800000080c00720b */ /* 0x004fe40003f84000 */
[----:B------:R-:W-:Y:S02]  /*0430*/  FSETP.GT.AND P3, PT, R13, -R9, PT ;  /* 0x800000090d00720b */ /* 0x000fe40003f64000 */
[----:B------:R-:W-:Y:S02]  /*0440*/  FSETP.GT.AND P2, PT, R14, -R10, PT ;  /* 0x8000000a0e00720b */ /* 0x000fe40003f44000 */
[----:B------:R-:W-:Y:S02]  /*0450*/  FSETP.GT.AND P1, PT, R15, -R11, PT ;  /* 0x8000000b0f00720b */ /* 0x000fe40003f24000 */
[----:B------:R-:W-:-:S02]  /*0460*/  SEL R17, RZ, 0x1, !P4 ;  /* 0x00000001ff117807 */ /* 0x000fc40006000000 */
[----:B------:R-:W-:Y:S02]  /*0470*/  SEL R23, RZ, 0x1, !P3 ;  /* 0x00000001ff177807 */ /* 0x000fe40005800000 */
[----:B------:R-:W-:Y:S02]  /*0480*/  SEL R25, RZ, 0x1, !P2 ;  /* 0x00000001ff197807 */ /* 0x000fe40005000000 */
[----:B------:R-:W-:Y:S01]  /*0490*/  SEL R27, RZ, 0x1, !P1 ;  /* 0x00000001ff1b7807 */ /* 0x000fe20004800000 */
[----:B------:R0:W-:Y:S04]  /*04a0*/  STS.U8 [R26], R17 ;  /* 0x000000111a007388 */ /* 0x0001e80000000000 */
[----:B------:R1:W-:Y:S04]  /*04b0*/  STS.U8 [R26+0x2], R23 ;  /* 0x000002171a007388 */ /* 0x0003e80000000000 */
[----:B------:R-:W-:Y:S04]  /*04c0*/  STS.U8 [R26+0x4], R25 ;  /* 0x000004191a007388 */ /* 0x000fe80000000000 */
[----:B------:R-:W-:Y:S01]  /*04d0*/  STS.U8 [R26+0x6], R27 ;  /* 0x0000061b1a007388 */ /* 0x000fe20000000000 */
[----:B------:R-:W-:Y:S01]  /*04e0*/  BAR.SYNC.DEFER_BLOCKING 0x0 ;  /* 0x0000000000007b1d */ /* 0x000fe20000010000 */
[----:B0-----:R-:W-:-:S02]  /*04f0*/  LOP3.LUT R17, R3, 0x100, RZ, 0xfc, !PT ;  /* 0x0000010003117812 */ /* 0x001fc400078efcff */
[----:B------:R-:W-:Y:S02]  /*0500*/  LOP3.LUT R3, R3, 0x180, RZ, 0xfc, !PT ;  /* 0x0000018003037812 */ /* 0x000fe400078efcff */
[----:B------:R-:W-:Y:S02]  /*0510*/  LEA R17, R17, UR4, 0x1 ;  /* 0x0000000411117c11 */ /* 0x000fe4000f8e08ff */
[----:B------:R-:W-:Y:S01]  /*0520*/  LEA R3, R3, UR4, 0x1 ;  /* 0x0000000403037c11 */ /* 0x000fe2000f8e08ff */
[----:B------:R-:W0:Y:S04]  /*0530*/  LDS.U8 R21, [R21] ;  /* 0x0000000015157984 */ /* 0x000e280000000000 */
[----:B------:R-:W2:Y:S04]  /*0540*/  LDS.U8 R19, [R19] ;  /* 0x0000000013137984 */ /* 0x000ea80000000000 */
[----:B------:R-:W3:Y:S04]  /*0550*/  LDS.U8 R17, [R17] ;  /* 0x0000000011117984 */ /* 0x000ee80000000000 */
[----:B------:R-:W4:Y:S01]  /*0560*/  LDS.U8 R3, [R3] ;  /* 0x0000000003037984 */ /* 0x000f220000000000 */
[----:B------:R-:W-:Y:S01]  /*0570*/  FADD R8, R12, R8 ;  /* 0x000000080c087221 */ /* 0x000fe20000000000 */
[----:B------:R-:W-:Y:S01]  /*0580*/  IADD3 R12, P6, R22, UR8, RZ ;  /* 0x00000008160c7c10 */ /* 0x000fe2000ffde0ff */
[----:B------:R-:W-:Y:S01]  /*0590*/  FADD R9, R13, R9 ;  /* 0x000000090d097221 */ /* 0x000fe20000000000 */
[----:B------:R-:W-:Y:S01]  /*05a0*/  FADD R10, R14, R10 ;  /* 0x0000000a0e0a7221 */ /* 0x000fe20000000000 */
[----:B------:R-:W-:-:S02]  /*05b0*/  IADD3 R14, P5, R20, UR8, RZ ;  /* 0x00000008140e7c10 */ /* 0x000fc4000ffbe0ff */
[----:B------:R-:W-:Y:S02]  /*05c0*/  LEA.HI.X.SX32 R13, R22, UR9, 0x1, P6 ;  /* 0x00000009160d7c11 */ /* 0x000fe4000b0f0eff */
[----:B------:R-:W-:Y:S01]  /*05d0*/  IADD3 R22, P6, R18, UR8, RZ ;  /* 0x0000000812167c10 */ /* 0x000fe2000ffde0ff */
[----:B------:R-:W-:Y:S01]  /*05e0*/  FADD R11, R15, R11 ;  /* 0x0000000b0f0b7221 */ /* 0x000fe20000000000 */
[----:B------:R-:W-:Y:S02]  /*05f0*/  LEA.HI.X.SX32 R15, R20, UR9, 0x1, P5 ;  /* 0x00000009140f7c11 */ /* 0x000fe4000a8f0eff */
[----:B-1----:R-:W-:Y:S02]  /*0600*/  LEA.HI.X.SX32 R23, R18, UR9, 0x1, P6 ;  /* 0x0000000912177c11 */ /* 0x002fe4000b0f0eff */
[----:B------:R-:W-:Y:S02]  /*0610*/  IADD3 R18, P5, R16, UR8, RZ ;  /* 0x0000000810127c10 */ /* 0x000fe4000ffbe0ff */
[----:B0-----:R-:W-:-:S02]  /*0620*/  LOP3.LUT R21, R21, 0x1, RZ, 0xc0, !PT ;  /* 0x0000000115157812 */ /* 0x001fc400078ec0ff */
[----:B--2---:R-:W-:-:S03]  /*0630*/  LOP3.LUT R25, R19, 0x1, RZ, 0xc0, !PT ;  /* 0x0000000113197812 */ /* 0x004fc600078ec0ff */
[----:B------:R4:W-:Y:S01]  /*0640*/  @!P0 STG.E.U8 desc[UR6][R12.64], R21 ;  /* 0x000000150c008986 */ /* 0x0009e2000c101106 */
[----:B------:R-:W-:Y:S02]  /*0650*/  LEA.HI.X.SX32 R19, R16, UR9, 0x1, P5 ;  /* 0x0000000910137c11 */ /* 0x000fe4000a8f0eff */
[----:B---3--:R-:W-:Y:S01]  /*0660*/  LOP3.LUT R17, R17, 0x1, RZ, 0xc0, !PT ;  /* 0x0000000111117812 */ /* 0x008fe200078ec0ff */
[----:B------:R-:W-:Y:S04]  /*0670*/  @!P0 STG.E.U8 desc[UR6][R14.64], R25 ;  /* 0x000000190e008986 */ /* 0x000fe8000c101106 */
[----:B------:R0:W-:Y:S01]  /*0680*/  @!P0 STG.E.U8 desc[UR6][R22.64], R17 ;  /* 0x0000001116008986 */ /* 0x0001e2000c101106 */
[----:B----4-:R-:W-:-:S05]  /*0690*/  LOP3.LUT R21, R3, 0x1, RZ, 0xc0, !PT ;  /* 0x0000000103157812 */ /* 0x010fca00078ec0ff */
[----:B------:R1:W-:Y:S01]  /*06a0*/  @!P0 STG.E.U8 desc[UR6][R18.64], R21 ;  /* 0x0000001512008986 */ /* 0x0003e2000c101106 */
[----:B------:R-:W-:Y:S01]  /*06b0*/  @!P4 FMUL R8, R8, 0.0099999997764825820923 ;  /* 0x3c23d70a0808c820 */ /* 0x000fe20000400000 */
[----:B------:R-:W-:Y:S01]  /*06c0*/  @!P3 FMUL R9, R9, 0.0099999997764825820923 ;  /* 0x3c23d70a0909b820 */ /* 0x000fe20000400000 */
[----:B------:R-:W-:Y:S01]  /*06d0*/  @!P2 FMUL R10, R10, 0.0099999997764825820923 ;  /* 0x3c23d70a0a0aa820 */ /* 0x000fe20000400000 */
[----:B------:R-:W-:Y:S01]  /*06e0*/  @!P1 FMUL R11, R11, 0.0099999997764825820923 ;  /* 0x3c23d70a0b0b9820 */ /* 0x000fe20000400000 */
[----:B------:R-:W-:Y:S01]  /*06f0*/  BAR.SYNC.DEFER_BLOCKING 0x0 ;  /* 0x0000000000007b1d */ /* 0x000fe20000010000 */
[----:B------:R-:W-:-:S05]  /*0700*/  LEA R3, R5, UR4, 0x2 ;  /* 0x0000000405037c11 */ /* 0x000fca000f8e10ff */
[----:B------:R2:W-:Y:S02]  /*0710*/  STS.128 [R7], R8 ;  /* 0x0000000807007388 */ /* 0x0005e40000000c00 */
[----:B------:R-:W-:Y:S01]  /*0720*/  BAR.SYNC.DEFER_BLOCKING 0x0 ;  /* 0x0000000000007b1d */ /* 0x000fe20000010000 */
[----:B------:R-:W-:Y:S02]  /*0730*/  SHF.R.S32.HI R13, RZ, 0x1f, R4 ;  /* 0x0000001fff0d7819 */ /* 0x000fe40000011404 */
[----:B0-----:R-:W-:Y:S02]  /*0740*/  LOP3.LUT R17, R0, R5, RZ, 0xfc, !PT ;  /* 0x0000000500117212 */ /* 0x001fe400078efcff */
[----:B------:R-:W-:-:S03]  /*0750*/  LEA.HI R16, R13, R4, RZ, 0x3 ;  /* 0x000000040d107211 */ /* 0x000fc600078f18ff */
[----:B------:R-:W0:Y:S01]  /*0760*/  LDC.64 R12, c[0x0][0x228] ;  /* 0x00008a00ff0c7b82 */ /* 0x000e220000000a00 */
[C---:B-1----:R-:W-:Y:S01]  /*0770*/  LOP3.LUT R19, R16.reuse, 0x7ffffff8, RZ, 0xc0, !PT ;  /* 0x7ffffff810137812 */ /* 0x042fe200078ec0ff */
[----:B------:R-:W-:Y:S01]  /*0780*/  IMAD.SHL.U32 R16, R16, 0x4, RZ ;  /* 0x0000000410107824 */ /* 0x000fe200078e00ff */
[----:B--2---:R-:W-:Y:S01]  /*0790*/  SHF.R.S32.HI R7, RZ, 0x1, R17 ;  /* 0x00000001ff077819 */ /* 0x004fe20000011411 */
[----:B------:R-:W1:Y:S01]  /*07a0*/  LDS.64 R14, [R3] ;  /* 0x00000000030e7984 */ /* 0x000e620000000a00 */
[----:B------:R-:W-:-:S03]  /*07b0*/  LEA.HI R17, R2, R17, RZ, 0x2 ;  /* 0x0000001102117211 */ /* 0x000fc600078f10ff */
[----:B------:R-:W-:Y:S01]  /*07c0*/  IMAD.IADD R8, R7, 0x1, R6 ;  /* 0x0000000107087824 */ /* 0x000fe200078e0206 */
[----:B------:R-:W-:Y:S01]  /*07d0*/  LOP3.LUT R9, R16, 0xffffffe0, RZ, 0xc0, !PT ;  /* 0xffffffe010097812 */ /* 0x000fe200078ec0ff */
[----:B------:R-:W-:Y:S02]  /*07e0*/  IMAD.IADD R4, R4, 0x1, -R19 ;  /* 0x0000000104047824 */ /* 0x000fe400078e0a13 */
[----:B------:R-:W-:Y:S01]  /*07f0*/  IMAD.SHL.U32 R17, R17, 0x40, RZ ;  /* 0x0000004011117824 */ /* 0x000fe200078e00ff */
[----:B------:R-:W-:Y:S01]  /*0800*/  LOP3.LUT R8, R8, 0xfffffffe, RZ, 0xc0, !PT ;  /* 0xfffffffe08087812 */ /* 0x000fe200078ec0ff */
[----:B------:R-:W-:-:S03]  /*0810*/  IMAD R4, R4, 0x2, R9 ;  /* 0x0000000204047824 */ /* 0x000fc600078e0209 */
[----:B------:R-:W-:Y:S01]  /*0820*/  LOP3.LUT R17, R17, 0xffffff00, RZ, 0xc0, !PT ;  /* 0xffffff0011117812 */ /* 0x000fe200078ec0ff */
[----:B------:R-:W-:-:S04]  /*0830*/  IMAD.IADD R8, R7, 0x1, -R8 ;  /* 0x0000000107087824 */ /* 0x000fc800078e0a08 */
[----:B------:R-:W-:-:S04]  /*0840*/  IMAD.IADD R17, R17, 0x1, R4 ;  /* 0x0000000111117824 */ /* 0x000fc800078e0204 */
[----:B------:R-:W-:-:S04]  /*0850*/  IMAD R9, R8, 0x10, R17 ;  /* 0x0000001008097824 */ /* 0x000fc800078e0211 */
[----:B0-----:R-:W-:-:S05]  /*0860*/  IMAD.WIDE R8, R9, 0x4, R12 ;  /* 0x0000000409087825 */ /* 0x001fca00078e020c */
[----:B-1----:R0:W-:Y:S02]  /*0870*/  @!P0 STG.E.64 desc[UR6][R8.64], R14 ;  /* 0x0000000e08008986 */ /* 0x0021e4000c101b06 */
[----:B0-----:R-:W-:Y:S05]  /*0880*/  @P0 EXIT ;  /* 0x000000000000094d */ /* 0x001fea0003800000 */
[----:B0-----:R-:W0:Y:S01]  /*0890*/  LDS.64 R8, [R3+0x400] ;  /* 0x0004000003087984 */ /* 0x001e220000000a00 */
[----:B------:R-:W-:-:S04]  /*08a0*/  LOP3.LUT R5, R0, 0x100, R5, 0xfe, !PT ;  /* 0x0000010000057812 */ /* 0x000fc800078efe05 */
[----:B------:R-:W-:Y:S02]  /*08b0*/  SHF.R.S32.HI R7, RZ, 0x1, R5 ;  /* 0x00000001ff077819 */ /* 0x000fe40000011405 */
[----:B------:R-:W-:-:S03]  /*08c0*/  LEA.HI R2, R2, R5, RZ, 0x2 ;  /* 0x0000000502027211 */ /* 0x000fc600078f10ff */
[----:B------:R-:W-:Y:S02]  /*08d0*/  IMAD.IADD R6, R7, 0x1, R6 ;  /* 0x0000000107067824 */ /* 0x000fe400078e0206 */
[----:B------:R-:W-:-:S03]  /*08e0*/  IMAD.SHL.U32 R2, R2, 0x40, RZ ;  /* 0x0000004002027824 */ /* 0x000fc600078e00ff */
[----:B------:R-:W-:Y:S02]  /*08f0*/  LOP3.LUT R6, R6, 0xfffffffe, RZ, 0xc0, !PT ;  /* 0xfffffffe06067812 */ /* 0x000fe400078ec0ff */
[----:B------:R-:W-:-:S03]  /*0900*/  LOP3.LUT R5, R2, 0xffffff00, RZ, 0xc0, !PT ;  /* 0xffffff0002057812 */ /* 0x000fc600078ec0ff */
[----:B------:R-:W-:Y:S02]  /*0910*/  IMAD.IADD R6, R7, 0x1, -R6 ;  /* 0x0000000107067824 */ /* 0x000fe400078e0a06 */
[----:B------:R-:W-:-:S04]  /*0920*/  IMAD.IADD R5, R5, 0x1, R4 ;  /* 0x0000000105057824 */ /* 0x000fc800078e0204 */
[----:B------:R-:W-:-:S04]  /*0930*/  IMAD R5, R6, 0x10, R5 ;  /* 0x0000001006057824 */ /* 0x000fc800078e0205 */
[----:B------:R-:W-:-:S05]  /*0940*/  IMAD.WIDE R12, R5, 0x4, R12 ;  /* 0x00000004050c7825 */ /* 0x000fca00078e020c */
[----:B0-----:R-:W-:Y:S01]  /*0950*/  STG.E.64 desc[UR6][R12.64], R8 ;  /* 0x000000080c007986 */ /* 0x001fe2000c101b06 */
[----:B------:R-:W-:Y:S05]  /*0960*/  EXIT ;  /* 0x000000000000794d */ /* 0x000fea0003800000 */
.L_x_0:
[----:B------:R-:W-:-:S00]  /*0970*/  BRA `(.L_x_0) ;  /* 0xfffffffc00fc7947 */ /* 0x000fc0000383ffff */
[----:B------:R-:W-:-:S00]  /*0980*/  NOP ;  /* 0x0000000000007918 */ /* 0x000fc00000000000 */
[----:B------:R-:W-:-:S00]  /*0990*/  NOP ;  /* 0x0000000000007918 */ /* 0x000fc00000000000 */
[----:B------:R-:W-:-:S00]  /*09a0*/  NOP ;  /* 0x0000000000007918 */ /* 0x000fc00000000000 */
[----:B------:R-:W-:-:S00]  /*09b0*/  NOP ;  /* 0x0000000000007918 */ /* 0x000fc00000000000 */
[----:B------:R-:W-:-:S00]  /*09c0*/  NOP ;  /* 0x0000000000007918 */ /* 0x000fc00000000000 */
[----:B------:R-:W-:-:S00]  /*09d0*/  NOP ;  /* 0x0000000000007918 */ /* 0x000fc00000000000 */
[----:B------:R-:W-:-:S00]  /*09e0*/  NOP ;  /* 0x0000000000007918 */ /* 0x000fc00000000000 */
[----:B------:R-:W-:-:S00]  /*09f0*/  NOP ;  /* 0x0000000000007918 */ /* 0x000fc00000000000 */
.L_x_1:


//--------------------- .nv.shared.triton_poi_fused_convolution_leaky_relu_pixel_shuffle_10 --------------------------
	.section	.nv.shared.triton_poi_fused_convolution_leaky_relu_pixel_shuffle_10,"aw",@nobits
	.sectionflags	@""
	.align	16
	.zero		1024


//--------------------- .nv.constant0.triton_poi_fused_convolution_leaky_relu_pixel_shuffle_10 --------------------------
	.section	.nv.constant0.triton_poi_fused_convolution_leaky_relu_pixel_shuffle_10,"a",@progbits
	.sectionflags	@""
	.align	4
.nv.constant0.triton_poi_fused_convolution_leaky_relu_pixel_shuffle_10:
	.zero		568
